//
// Generated by NVIDIA NVVM Compiler
//
// Compiler Build ID: CL-36424714
// Cuda compilation tools, release 13.0, V13.0.88
// Based on NVVM 20.0.0
//

.version 9.0
.target sm_100
.address_size 64

	// .globl	default_function_kernel

.visible .entry default_function_kernel(
	.param .u64 .ptr .align 1 default_function_kernel_param_0,
	.param .u64 .ptr .align 1 default_function_kernel_param_1
)
.maxntid 30
{
	.reg .pred 	%p<24>;
	.reg .b16 	%rs<4>;
	.reg .b32 	%r<29>;
	.reg .b32 	%f<112>;
	.reg .b64 	%rd<9>;

	ld.param.u64 	%rd3, [default_function_kernel_param_0];
	ld.param.u64 	%rd4, [default_function_kernel_param_1];
	cvta.to.global.u64 	%rd5, %rd3;
	cvta.to.global.u64 	%rd6, %rd4;
	mov.u32 	%r4, %ctaid.x;
	mov.u32 	%r5, %tid.x;
	mad.lo.s32 	%r6, %r4, 30, %r5;
	mul.wide.u32 	%rd7, %r6, 4;
	add.s64 	%rd1, %rd6, %rd7;
	and.b32  	%r8, %r4, 15;
	cvt.u16.u32 	%rs1, %r5;
	mul.lo.s16 	%rs2, %rs1, 26;
	shr.u16 	%rs3, %rs2, 8;
	cvt.u32.u16 	%r9, %rs3;
	mad.lo.s32 	%r10, %r8, 3, %r9;
	shr.u32 	%r11, %r5, 1;
	mad.lo.s32 	%r12, %r4, 15, %r11;
	mul.hi.u32 	%r13, %r12, -858993459;
	shr.u32 	%r14, %r13, 5;
	mul.lo.s32 	%r15, %r14, 40;
	sub.s32 	%r16, %r12, %r15;
	mad.lo.s32 	%r18, %r4, 3, %r9;
	shr.u32 	%r19, %r18, 3;
	mul.lo.s32 	%r20, %r19, 640;
	shl.b32 	%r21, %r16, 3;
	and.b32  	%r22, %r21, 480;
	shl.b32 	%r23, %r6, 1;
	and.b32  	%r24, %r23, 14;
	and.b32  	%r1, %r10, 120;
	setp.eq.s32 	%p4, %r1, 0;
	and.b32  	%r2, %r16, 60;
	setp.eq.s32 	%p5, %r2, 0;
	or.pred  	%p1, %p4, %p5;
	and.b32  	%r3, %r6, 7;
	setp.eq.s32 	%p6, %r3, 0;
	or.pred  	%p7, %p1, %p6;
	or.b32  	%r25, %r20, %r24;
	add.s32 	%r26, %r25, %r22;
	mul.wide.u32 	%rd8, %r26, 4;
	add.s64 	%rd2, %rd5, %rd8;
	mov.f32 	%f93, 0fFF7FFFFD;
	@%p7 bra 	$L__BB0_2;
	ld.global.nc.f32 	%f93, [%rd2+-1348];
$L__BB0_2:
	mov.f32 	%f94, 0fFF7FFFFD;
	@%p1 bra 	$L__BB0_4;
	ld.global.nc.f32 	%f94, [%rd2+-1344];
$L__BB0_4:
	max.f32 	%f59, %f93, 0fFF7FFFFD;
	max.f32 	%f5, %f59, %f94;
	mov.f32 	%f95, 0fFF7FFFFD;
	@%p1 bra 	$L__BB0_6;
	ld.global.nc.f32 	%f95, [%rd2+-1340];
$L__BB0_6:
	setp.eq.s32 	%p8, %r3, 0;
	setp.eq.s32 	%p9, %r1, 0;
	max.f32 	%f8, %f5, %f95;
	or.pred  	%p2, %p9, %p8;
	mov.f32 	%f96, 0fFF7FFFFD;
	@%p2 bra 	$L__BB0_8;
	ld.global.nc.f32 	%f96, [%rd2+-1284];
$L__BB0_8:
	setp.eq.s32 	%p10, %r1, 0;
	max.f32 	%f11, %f8, %f96;
	mov.f32 	%f97, 0fFF7FFFFD;
	@%p10 bra 	$L__BB0_10;
	ld.global.nc.f32 	%f97, [%rd2+-1280];
$L__BB0_10:
	setp.eq.s32 	%p11, %r1, 0;
	max.f32 	%f14, %f11, %f97;
	mov.f32 	%f98, 0fFF7FFFFD;
	@%p11 bra 	$L__BB0_12;
	ld.global.nc.f32 	%f98, [%rd2+-1276];
$L__BB0_12:
	max.f32 	%f17, %f14, %f98;
	mov.f32 	%f99, 0fFF7FFFFD;
	@%p2 bra 	$L__BB0_14;
	ld.global.nc.f32 	%f99, [%rd2+-1220];
$L__BB0_14:
	setp.eq.s32 	%p12, %r1, 0;
	max.f32 	%f20, %f17, %f99;
	mov.f32 	%f100, 0fFF7FFFFD;
	@%p12 bra 	$L__BB0_16;
	ld.global.nc.f32 	%f100, [%rd2+-1216];
$L__BB0_16:
	setp.eq.s32 	%p13, %r1, 0;
	max.f32 	%f23, %f20, %f100;
	mov.f32 	%f101, 0fFF7FFFFD;
	@%p13 bra 	$L__BB0_18;
	ld.global.nc.f32 	%f101, [%rd2+-1212];
$L__BB0_18:
	setp.eq.s32 	%p14, %r3, 0;
	setp.eq.s32 	%p15, %r2, 0;
	max.f32 	%f26, %f23, %f101;
	or.pred  	%p3, %p15, %p14;
	mov.f32 	%f102, 0fFF7FFFFD;
	@%p3 bra 	$L__BB0_20;
	ld.global.nc.f32 	%f102, [%rd2+-68];
$L__BB0_20:
	setp.eq.s32 	%p16, %r2, 0;
	max.f32 	%f29, %f26, %f102;
	mov.f32 	%f103, 0fFF7FFFFD;
	@%p16 bra 	$L__BB0_22;
	ld.global.nc.f32 	%f103, [%rd2+-64];
$L__BB0_22:
	setp.eq.s32 	%p17, %r2, 0;
	max.f32 	%f32, %f29, %f103;
	mov.f32 	%f104, 0fFF7FFFFD;
	@%p17 bra 	$L__BB0_24;
	ld.global.nc.f32 	%f104, [%rd2+-60];
$L__BB0_24:
	setp.eq.s32 	%p18, %r3, 0;
	max.f32 	%f35, %f32, %f104;
	mov.f32 	%f105, 0fFF7FFFFD;
	@%p18 bra 	$L__BB0_26;
	ld.global.nc.f32 	%f105, [%rd2+-4];
$L__BB0_26:
	setp.eq.s32 	%p19, %r3, 0;
	max.f32 	%f71, %f35, %f105;
	ld.global.nc.f32 	%f72, [%rd2];
	max.f32 	%f73, %f71, %f72;
	ld.global.nc.f32 	%f74, [%rd2+4];
	max.f32 	%f38, %f73, %f74;
	mov.f32 	%f106, 0fFF7FFFFD;
	@%p19 bra 	$L__BB0_28;
	ld.global.nc.f32 	%f106, [%rd2+60];
$L__BB0_28:
	max.f32 	%f76, %f38, %f106;
	ld.global.nc.f32 	%f77, [%rd2+64];
	max.f32 	%f78, %f76, %f77;
	ld.global.nc.f32 	%f79, [%rd2+68];
	max.f32 	%f41, %f78, %f79;
	mov.f32 	%f107, 0fFF7FFFFD;
	@%p3 bra 	$L__BB0_30;
	ld.global.nc.f32 	%f107, [%rd2+1212];
$L__BB0_30:
	setp.eq.s32 	%p20, %r2, 0;
	max.f32 	%f44, %f41, %f107;
	mov.f32 	%f108, 0fFF7FFFFD;
	@%p20 bra 	$L__BB0_32;
	ld.global.nc.f32 	%f108, [%rd2+1216];
$L__BB0_32:
	setp.eq.s32 	%p21, %r2, 0;
	max.f32 	%f47, %f44, %f108;
	mov.f32 	%f109, 0fFF7FFFFD;
	@%p21 bra 	$L__BB0_34;
	ld.global.nc.f32 	%f109, [%rd2+1220];
$L__BB0_34:
	setp.eq.s32 	%p22, %r3, 0;
	max.f32 	%f50, %f47, %f109;
	mov.f32 	%f110, 0fFF7FFFFD;
	@%p22 bra 	$L__BB0_36;
	ld.global.nc.f32 	%f110, [%rd2+1276];
$L__BB0_36:
	setp.eq.s32 	%p23, %r3, 0;
	max.f32 	%f84, %f50, %f110;
	ld.global.nc.f32 	%f85, [%rd2+1280];
	max.f32 	%f86, %f84, %f85;
	ld.global.nc.f32 	%f87, [%rd2+1284];
	max.f32 	%f53, %f86, %f87;
	mov.f32 	%f111, 0fFF7FFFFD;
	@%p23 bra 	$L__BB0_38;
	ld.global.nc.f32 	%f111, [%rd2+1340];
$L__BB0_38:
	max.f32 	%f88, %f53, %f111;
	ld.global.nc.f32 	%f89, [%rd2+1344];
	max.f32 	%f90, %f88, %f89;
	ld.global.nc.f32 	%f91, [%rd2+1348];
	max.f32 	%f92, %f90, %f91;
	st.global.f32 	[%rd1], %f92;
	ret;

}


// ===== COMPILED SASS (sm_100) =====

	.target	sm_100

	.elftype	@"ET_EXEC"


//--------------------- .note.nv.tkinfo           --------------------------
	.section	.note.nv.tkinfo,"",@"SHT_NOTE"
	.sectionflags	@"SHF_NOTE_NV_TKINFO"
	.tkinfo
        /*0018*/ 	.word	0x00000002
        /*0030*/ 	.string	""
        /*0030*/ 	.string	"ptxas"
        /*0030*/ 	.string	"Cuda compilation tools, release 13.0, V13.0.88"
        /*0030*/ 	.string	"Build cuda_13.0.r13.0/compiler.36424714_0"
        /*0030*/ 	.string	"-arch sm_100 -m 64 "



//--------------------- .note.nv.cuinfo           --------------------------
	.section	.note.nv.cuinfo,"",@"SHT_NOTE"
	.sectionflags	@"SHF_NOTE_NV_CUINFO"
        /*0018*/ 	.short	0x0002
        /*001a*/ 	.short	0x0064
        /*001c*/ 	.short	0x0082
	.zero		2


//--------------------- .nv.info                  --------------------------
	.section	.nv.info,"",@"SHT_CUDA_INFO"
	.align	4


	//----- nvinfo : EIATTR_REGCOUNT
	.align		4
        /*0000*/ 	.byte	0x04, 0x2f
        /*0002*/ 	.short	(.L_1 - .L_0)
	.align		4
.L_0:
        /*0004*/ 	.word	index@(default_function_kernel)
        /*0008*/ 	.word	0x00000023


	//----- nvinfo : EIATTR_FRAME_SIZE
	.align		4
.L_1:
        /*000c*/ 	.byte	0x04, 0x11
        /*000e*/ 	.short	(.L_3 - .L_2)
	.align		4
.L_2:
        /*0010*/ 	.word	index@(default_function_kernel)
        /*0014*/ 	.word	0x00000000


	//----- nvinfo : EIATTR_MIN_STACK_SIZE
	.align		4
.L_3:
        /*0018*/ 	.byte	0x04, 0x12
        /*001a*/ 	.short	(.L_5 - .L_4)
	.align		4
.L_4:
        /*001c*/ 	.word	index@(default_function_kernel)
        /*0020*/ 	.word	0x00000000
.L_5:


//--------------------- .nv.compat                --------------------------
	.section	.nv.compat,"",@"SHT_CUDA_COMPAT_INFO"
	.align	4
        /*0000*/ 	.byte	0x02, 0x09, 0x00, 0x00, 0x02, 0x02, 0x01, 0x00, 0x02, 0x05, 0x05, 0x00, 0x03, 0x07, 0x01, 0x01
        /*0010*/ 	.byte	0x02, 0x03, 0x00, 0x00, 0x02, 0x06, 0x01, 0x00, 0x04, 0x0b, 0x08, 0x00, 0x09, 0x00, 0x00, 0x00
        /*0020*/ 	.byte	0x00, 0x00, 0x00, 0x00


//--------------------- .nv.info.default_function_kernel --------------------------
	.section	.nv.info.default_function_kernel,"",@"SHT_CUDA_INFO"
	.sectionflags	@""
	.align	4


	//----- nvinfo : EIATTR_CUDA_API_VERSION
	.align		4
        /*0000*/ 	.byte	0x04, 0x37
        /*0002*/ 	.short	(.L_7 - .L_6)
.L_6:
        /*0004*/ 	.word	0x00000082


	//----- nvinfo : EIATTR_KPARAM_INFO
	.align		4
.L_7:
        /*0008*/ 	.byte	0x04, 0x17
        /*000a*/ 	.short	(.L_9 - .L_8)
.L_8:
        /*000c*/ 	.word	0x00000000
        /*0010*/ 	.short	0x0001
        /*0012*/ 	.short	0x0008
        /*0014*/ 	.byte	0x00, 0xf5, 0x21, 0x00


	//----- nvinfo : EIATTR_KPARAM_INFO
	.align		4
.L_9:
        /*0018*/ 	.byte	0x04, 0x17
        /*001a*/ 	.short	(.L_11 - .L_10)
.L_10:
        /*001c*/ 	.word	0x00000000
        /*0020*/ 	.short	0x0000
        /*0022*/ 	.short	0x0000
        /*0024*/ 	.byte	0x00, 0xf5, 0x21, 0x00


	//----- nvinfo : EIATTR_SPARSE_MMA_MASK
	.align		4
.L_11:
        /*0028*/ 	.byte	0x03, 0x50
        /*002a*/ 	.short	0x0000


	//----- nvinfo : EIATTR_MAXREG_COUNT
	.align		4
        /*002c*/ 	.byte	0x03, 0x1b
        /*002e*/ 	.short	0x00ff


	//----- nvinfo : EIATTR_MERCURY_ISA_VERSION
	.align		4
        /*0030*/ 	.byte	0x03, 0x5f
        /*0032*/ 	.short	0x0101


	//----- nvinfo : EIATTR_VRC_CTA_INIT_COUNT
	.align		4
        /*0034*/ 	.byte	0x02, 0x4a
	.zero		1
	.zero		1


	//----- nvinfo : EIATTR_EXIT_INSTR_OFFSETS
	.align		4
        /*0038*/ 	.byte	0x04, 0x1c
        /*003a*/ 	.short	(.L_13 - .L_12)


	//   ....[0]....
.L_12:
        /*003c*/ 	.word	0x000006c0


	//----- nvinfo : EIATTR_MAX_THREADS
	.align		4
.L_13:
        /*0040*/ 	.byte	0x04, 0x05
        /*0042*/ 	.short	(.L_15 - .L_14)
.L_14:
        /*0044*/ 	.word	0x0000001e
        /*0048*/ 	.word	0x00000001
        /*004c*/ 	.word	0x00000001


	//----- nvinfo : EIATTR_CBANK_PARAM_SIZE
	.align		4
.L_15:
        /*0050*/ 	.byte	0x03, 0x19
        /*0052*/ 	.short	0x0010


	//----- nvinfo : EIATTR_PARAM_CBANK
	.align		4
        /*0054*/ 	.byte	0x04, 0x0a
        /*0056*/ 	.short	(.L_17 - .L_16)
	.align		4
.L_16:
        /*0058*/ 	.word	index@(.nv.constant0.default_function_kernel)
        /*005c*/ 	.short	0x0380
        /*005e*/ 	.short	0x0010


	//----- nvinfo : EIATTR_SW_WAR
	.align		4
.L_17:
        /*0060*/ 	.byte	0x04, 0x36
        /*0062*/ 	.short	(.L_19 - .L_18)
.L_18:
        /*0064*/ 	.word	0x00000008
.L_19:


//--------------------- .nv.callgraph             --------------------------
	.section	.nv.callgraph,"",@"SHT_CUDA_CALLGRAPH"
	.align	4
	.sectionentsize	8
	.align		4
        /*0000*/ 	.word	0x00000000
	.align		4
        /*0004*/ 	.word	0xffffffff
	.align		4
        /*0008*/ 	.word	0x00000000
	.align		4
        /*000c*/ 	.word	0xfffffffe
	.align		4
        /*0010*/ 	.word	0x00000000
	.align		4
        /*0014*/ 	.word	0xfffffffd
	.align		4
        /*0018*/ 	.word	0x00000000
	.align		4
        /*001c*/ 	.word	0xfffffffc


//--------------------- .text.default_function_kernel --------------------------
	.section	.text.default_function_kernel,"ax",@progbits
	.align	128
        .global         default_function_kernel
        .type           default_function_kernel,@function
        .size           default_function_kernel,(.L_x_1 - default_function_kernel)
        .other          default_function_kernel,@"STO_CUDA_ENTRY STV_DEFAULT"
default_function_kernel:
.text.default_function_kernel:
[----:B------:R-:W-:Y:S01]  /*0000*/  LDC R1, c[0x0][0x37c] ;  /* 0x0000df00ff017b82 */ /* 0x000fe20000000800 */
[----:B------:R-:W0:Y:S01]  /*0010*/  S2R R5, SR_TID.X ;  /* 0x0000000000057919 */ /* 0x000e220000002100 */
[----:B------:R-:W1:Y:S01]  /*0020*/  LDCU.64 UR4, c[0x0][0x358] ;  /* 0x00006b00ff0477ac */ /* 0x000e620008000a00 */
[----:B------:R-:W2:Y:S01]  /*0030*/  S2R R10, SR_CTAID.X ;  /* 0x00000000000a7919 */ /* 0x000ea20000002500 */
[----:B0-----:R-:W-:Y:S02]  /*0040*/  PRMT R0, R5, 0x9910, RZ ;  /* 0x0000991005007816 */ /* 0x001fe400000000ff */
[----:B------:R-:W-:-:S03]  /*0050*/  SHF.R.U32.HI R3, RZ, 0x1, R5 ;  /* 0x00000001ff037819 */ /* 0x000fc60000011605 */
[----:B------:R-:W-:Y:S02]  /*0060*/  IMAD R0, R0, 0x1a, RZ ;  /* 0x0000001a00007824 */ /* 0x000fe400078e02ff */
[----:B--2---:R-:W-:-:S03]  /*0070*/  IMAD R6, R10, 0xf, R3 ;  /* 0x0000000f0a067824 */ /* 0x004fc600078e0203 */
[----:B------:R-:W-:Y:S01]  /*0080*/  LOP3.LUT R0, R0, 0xffff, RZ, 0xc0, !PT ;  /* 0x0000ffff00007812 */ /* 0x000fe200078ec0ff */
[----:B------:R-:W-:-:S03]  /*0090*/  IMAD.HI.U32 R4, R6, -0x33333333, RZ ;  /* 0xcccccccd06047827 */ /* 0x000fc600078e00ff */
[----:B------:R-:W-:Y:S01]  /*00a0*/  SHF.R.U32.HI R2, RZ, 0x8, R0 ;  /* 0x00000008ff027819 */ /* 0x000fe20000011600 */
[----:B------:R-:W-:Y:S01]  /*00b0*/  IMAD R0, R10, 0x1e, R5 ;  /* 0x0000001e0a007824 */ /* 0x000fe200078e0205 */
[----:B------:R-:W-:Y:S02]  /*00c0*/  SHF.R.U32.HI R7, RZ, 0x5, R4 ;  /* 0x00000005ff077819 */ /* 0x000fe40000011604 */
[----:B------:R-:W-:Y:S01]  /*00d0*/  LOP3.LUT R5, R2, 0xffff, RZ, 0xc0, !PT ;  /* 0x0000ffff02057812 */ /* 0x000fe200078ec0ff */
[----:B------:R-:W-:Y:S01]  /*00e0*/  IMAD.SHL.U32 R9, R0, 0x2, RZ ;  /* 0x0000000200097824 */ /* 0x000fe200078e00ff */
[C---:B------:R-:W-:Y:S01]  /*00f0*/  LOP3.LUT R4, R10.reuse, 0xf, RZ, 0xc0, !PT ;  /* 0x0000000f0a047812 */ /* 0x040fe200078ec0ff */
[----:B------:R-:W0:Y:S01]  /*0100*/  LDC.64 R2, c[0x0][0x380] ;  /* 0x0000e000ff027b82 */ /* 0x000e220000000a00 */
[----:B------:R-:W-:Y:S02]  /*0110*/  IMAD R7, R7, -0x28, R6 ;  /* 0xffffffd807077824 */ /* 0x000fe400078e0206 */
[--C-:B------:R-:W-:Y:S01]  /*0120*/  IMAD R8, R10, 0x3, R5.reuse ;  /* 0x000000030a087824 */ /* 0x100fe200078e0205 */
[----:B------:R-:W-:Y:S01]  /*0130*/  LOP3.LUT R9, R9, 0xe, RZ, 0xc0, !PT ;  /* 0x0000000e09097812 */ /* 0x000fe200078ec0ff */
[----:B------:R-:W-:Y:S01]  /*0140*/  IMAD R4, R4, 0x3, R5 ;  /* 0x0000000304047824 */ /* 0x000fe200078e0205 */
[C---:B------:R-:W-:Y:S01]  /*0150*/  LOP3.LUT P1, R12, R7.reuse, 0x3c, RZ, 0xc0, !PT ;  /* 0x0000003c070c7812 */ /* 0x040fe2000782c0ff */
[----:B------:R-:W-:Y:S01]  /*0160*/  IMAD.SHL.U32 R7, R7, 0x8, RZ ;  /* 0x0000000807077824 */ /* 0x000fe200078e00ff */
[----:B------:R-:W-:Y:S01]  /*0170*/  SHF.R.U32.HI R8, RZ, 0x3, R8 ;  /* 0x00000003ff087819 */ /* 0x000fe20000011608 */
[----:B------:R-:W-:Y:S01]  /*0180*/  IMAD.MOV.U32 R6, RZ, RZ, -0x800003 ;  /* 0xff7ffffdff067424 */ /* 0x000fe200078e00ff */
[----:B------:R-:W-:-:S02]  /*0190*/  LOP3.LUT P0, R4, R4, 0x78, RZ, 0xc0, !PT ;  /* 0x0000007804047812 */ /* 0x000fc4000780c0ff */
[----:B------:R-:W-:Y:S01]  /*01a0*/  LOP3.LUT P2, R5, R0, 0x7, RZ, 0xc0, !PT ;  /* 0x0000000700057812 */ /* 0x000fe2000784c0ff */
[----:B------:R-:W-:Y:S01]  /*01b0*/  IMAD R8, R8, 0x280, R9 ;  /* 0x0000028008087824 */ /* 0x000fe200078e0209 */
[----:B------:R-:W-:Y:S02]  /*01c0*/  PLOP3.LUT P0, PT, P0, P1, PT, 0x2f, 0xf2 ;  /* 0x0000000000f2781c */ /* 0x000fe40000702577 */
[----:B------:R-:W-:Y:S02]  /*01d0*/  LOP3.LUT R7, R7, 0x1e0, RZ, 0xc0, !PT ;  /* 0x000001e007077812 */ /* 0x000fe400078ec0ff */
[----:B------:R-:W-:Y:S02]  /*01e0*/  PLOP3.LUT P1, PT, P0, P2, PT, 0xf2, 0x2f ;  /* 0x00000000002f781c */ /* 0x000fe40000725e72 */
[----:B------:R-:W-:Y:S01]  /*01f0*/  ISETP.NE.AND P2, PT, R5, RZ, PT ;  /* 0x000000ff0500720c */ /* 0x000fe20003f45270 */
[----:B------:R-:W-:Y:S01]  /*0200*/  IMAD.IADD R7, R7, 0x1, R8 ;  /* 0x0000000107077824 */ /* 0x000fe200078e0208 */
[C---:B------:R-:W-:Y:S01]  /*0210*/  ISETP.NE.AND P3, PT, R4.reuse, RZ, PT ;  /* 0x000000ff0400720c */ /* 0x040fe20003f65270 */
[----:B------:R-:W-:Y:S01]  /*0220*/  IMAD.MOV.U32 R5, RZ, RZ, -0x800003 ;  /* 0xff7ffffdff057424 */ /* 0x000fe200078e00ff */
[----:B------:R-:W-:Y:S01]  /*0230*/  ISETP.EQ.OR P4, PT, R4, RZ, !P2 ;  /* 0x000000ff0400720c */ /* 0x000fe20005782670 */
[----:B0-----:R-:W-:-:S04]  /*0240*/  IMAD.WIDE.U32 R2, R7, 0x4, R2 ;  /* 0x0000000407027825 */ /* 0x001fc800078e0002 */
[----:B------:R-:W-:Y:S01]  /*0250*/  IMAD.MOV.U32 R4, RZ, RZ, -0x800003 ;  /* 0xff7ffffdff047424 */ /* 0x000fe200078e00ff */
[----:B-1----:R-:W2:Y:S01]  /*0260*/  @!P0 LDG.E.CONSTANT R6, desc[UR4][R2.64+-0x540] ;  /* 0xfffac00402068981 */ /* 0x002ea2000c1e9900 */
[----:B------:R-:W-:-:S03]  /*0270*/  IMAD.MOV.U32 R7, RZ, RZ, -0x800003 ;  /* 0xff7ffffdff077424 */ /* 0x000fc600078e00ff */
[----:B------:R-:W2:Y:S01]  /*0280*/  @!P1 LDG.E.CONSTANT R5, desc[UR4][R2.64+-0x544] ;  /* 0xfffabc0402059981 */ /* 0x000ea2000c1e9900 */
[----:B------:R-:W-:-:S03]  /*0290*/  IMAD.MOV.U32 R8, RZ, RZ, -0x800003 ;  /* 0xff7ffffdff087424 */ /* 0x000fc600078e00ff */
[----:B------:R-:W3:Y:S01]  /*02a0*/  @!P0 LDG.E.CONSTANT R4, desc[UR4][R2.64+-0x53c] ;  /* 0xfffac40402048981 */ /* 0x000ee2000c1e9900 */
[----:B------:R-:W-:-:S03]  /*02b0*/  IMAD.MOV.U32 R9, RZ, RZ, -0x800003 ;  /* 0xff7ffffdff097424 */ /* 0x000fc600078e00ff */
[----:B------:R-:W4:Y:S01]  /*02c0*/  @!P4 LDG.E.CONSTANT R7, desc[UR4][R2.64+-0x504] ;  /* 0xfffafc040207c981 */ /* 0x000f22000c1e9900 */
[----:B------:R-:W-:-:S03]  /*02d0*/  IMAD.MOV.U32 R10, RZ, RZ, -0x800003 ;  /* 0xff7ffffdff0a7424 */ /* 0x000fc600078e00ff */
[----:B------:R-:W5:Y:S01]  /*02e0*/  @P3 LDG.E.CONSTANT R8, desc[UR4][R2.64+-0x500] ;  /* 0xfffb000402083981 */ /* 0x000f62000c1e9900 */
[----:B------:R-:W-:-:S03]  /*02f0*/  IMAD.MOV.U32 R11, RZ, RZ, -0x800003 ;  /* 0xff7ffffdff0b7424 */ /* 0x000fc600078e00ff */
[----:B------:R-:W5:Y:S01]  /*0300*/  @P3 LDG.E.CONSTANT R9, desc[UR4][R2.64+-0x4fc] ;  /* 0xfffb040402093981 */ /* 0x000f62000c1e9900 */
[C---:B------:R-:W-:Y:S02]  /*0310*/  ISETP.EQ.OR P0, PT, R12.reuse, RZ, !P2 ;  /* 0x000000ff0c00720c */ /* 0x040fe40005702670 */
[----:B------:R-:W-:Y:S01]  /*0320*/  ISETP.NE.AND P1, PT, R12, RZ, PT ;  /* 0x000000ff0c00720c */ /* 0x000fe20003f25270 */
[----:B------:R-:W5:Y:S01]  /*0330*/  @!P4 LDG.E.CONSTANT R10, desc[UR4][R2.64+-0x4c4] ;  /* 0xfffb3c04020ac981 */ /* 0x000f62000c1e9900 */
[----:B------:R-:W-:-:S03]  /*0340*/  IMAD.MOV.U32 R12, RZ, RZ, -0x800003 ;  /* 0xff7ffffdff0c7424 */ /* 0x000fc600078e00ff */
[----:B------:R-:W5:Y:S01]  /*0350*/  @P3 LDG.E.CONSTANT R11, desc[UR4][R2.64+-0x4c0] ;  /* 0xfffb4004020b3981 */ /* 0x000f62000c1e9900 */
[----:B------:R-:W-:-:S03]  /*0360*/  IMAD.MOV.U32 R13, RZ, RZ, -0x800003 ;  /* 0xff7ffffdff0d7424 */ /* 0x000fc600078e00ff */
[----:B------:R-:W5:Y:S01]  /*0370*/  @P3 LDG.E.CONSTANT R12, desc[UR4][R2.64+-0x4bc] ;  /* 0xfffb4404020c3981 */ /* 0x000f62000c1e9900 */
[----:B------:R-:W-:-:S03]  /*0380*/  IMAD.MOV.U32 R14, RZ, RZ, -0x800003 ;  /* 0xff7ffffdff0e7424 */ /* 0x000fc600078e00ff */
[----:B------:R-:W5:Y:S01]  /*0390*/  @!P0 LDG.E.CONSTANT R13, desc[UR4][R2.64+-0x44] ;  /* 0xffffbc04020d8981 */ /* 0x000f62000c1e9900 */
[----:B------:R-:W-:-:S03]  /*03a0*/  IMAD.MOV.U32 R15, RZ, RZ, -0x800003 ;  /* 0xff7ffffdff0f7424 */ /* 0x000fc600078e00ff */
[----:B------:R-:W5:Y:S01]  /*03b0*/  @P1 LDG.E.CONSTANT R14, desc[UR4][R2.64+-0x40] ;  /* 0xffffc004020e1981 */ /* 0x000f62000c1e9900 */
[----:B------:R-:W-:-:S03]  /*03c0*/  IMAD.MOV.U32 R16, RZ, RZ, -0x800003 ;  /* 0xff7ffffdff107424 */ /* 0x000fc600078e00ff */
[----:B------:R-:W5:Y:S01]  /*03d0*/  @P1 LDG.E.CONSTANT R15, desc[UR4][R2.64+-0x3c] ;  /* 0xffffc404020f1981 */ /* 0x000f62000c1e9900 */
[----:B------:R-:W-:-:S03]  /*03e0*/  IMAD.MOV.U32 R18, RZ, RZ, -0x800003 ;  /* 0xff7ffffdff127424 */ /* 0x000fc600078e00ff */
[----:B------:R-:W5:Y:S04]  /*03f0*/  @P2 LDG.E.CONSTANT R16, desc[UR4][R2.64+-0x4] ;  /* 0xfffffc0402102981 */ /* 0x000f68000c1e9900 */
[----:B------:R-:W5:Y:S04]  /*0400*/  LDG.E.CONSTANT R17, desc[UR4][R2.64] ;  /* 0x0000000402117981 */ /* 0x000f68000c1e9900 */
[----:B------:R-:W5:Y:S01]  /*0410*/  LDG.E.CONSTANT R19, desc[UR4][R2.64+0x4] ;  /* 0x0000040402137981 */ /* 0x000f62000c1e9900 */
[----:B------:R-:W-:-:S03]  /*0420*/  IMAD.MOV.U32 R20, RZ, RZ, -0x800003 ;  /* 0xff7ffffdff147424 */ /* 0x000fc600078e00ff */
[----:B------:R-:W5:Y:S04]  /*0430*/  @P2 LDG.E.CONSTANT R18, desc[UR4][R2.64+0x3c] ;  /* 0x00003c0402122981 */ /* 0x000f68000c1e9900 */
[----:B------:R-:W5:Y:S01]  /*0440*/  LDG.E.CONSTANT R21, desc[UR4][R2.64+0x40] ;  /* 0x0000400402157981 */ /* 0x000f62000c1e9900 */
[----:B------:R-:W-:-:S03]  /*0450*/  IMAD.MOV.U32 R22, RZ, RZ, -0x800003 ;  /* 0xff7ffffdff167424 */ /* 0x000fc600078e00ff */
[----:B------:R-:W5:Y:S01]  /*0460*/  LDG.E.CONSTANT R23, desc[UR4][R2.64+0x44] ;  /* 0x0000440402177981 */ /* 0x000f62000c1e9900 */
[----:B------:R-:W-:-:S03]  /*0470*/  IMAD.MOV.U32 R24, RZ, RZ, -0x800003 ;  /* 0xff7ffffdff187424 */ /* 0x000fc600078e00ff */
[----:B------:R-:W5:Y:S01]  /*0480*/  @!P0 LDG.E.CONSTANT R20, desc[UR4][R2.64+0x4bc] ;  /* 0x0004bc0402148981 */ /* 0x000f62000c1e9900 */
[----:B------:R-:W-:-:S03]  /*0490*/  IMAD.MOV.U32 R25, RZ, RZ, -0x800003 ;  /* 0xff7ffffdff197424 */ /* 0x000fc600078e00ff */
[----:B------:R-:W5:Y:S04]  /*04a0*/  @P1 LDG.E.CONSTANT R22, desc[UR4][R2.64+0x4c0] ;  /* 0x0004c00402161981 */ /* 0x000f68000c1e9900 */
[----:B------:R-:W5:Y:S01]  /*04b0*/  @P1 LDG.E.CONSTANT R24, desc[UR4][R2.64+0x4c4] ;  /* 0x0004c40402181981 */ /* 0x000f62000c1e9900 */
[----:B------:R-:W-:-:S03]  /*04c0*/  IMAD.MOV.U32 R27, RZ, RZ, -0x800003 ;  /* 0xff7ffffdff1b7424 */ /* 0x000fc600078e00ff */
[----:B------:R-:W5:Y:S04]  /*04d0*/  @P2 LDG.E.CONSTANT R25, desc[UR4][R2.64+0x4fc] ;  /* 0x0004fc0402192981 */ /* 0x000f68000c1e9900 */
[----:B------:R-:W5:Y:S04]  /*04e0*/  LDG.E.CONSTANT R26, desc[UR4][R2.64+0x500] ;  /* 0x00050004021a7981 */ /* 0x000f68000c1e9900 */
[----:B------:R-:W5:Y:S04]  /*04f0*/  LDG.E.CONSTANT R28, desc[UR4][R2.64+0x504] ;  /* 0x00050404021c7981 */ /* 0x000f68000c1e9900 */
[----:B------:R-:W5:Y:S04]  /*0500*/  @P2 LDG.E.CONSTANT R27, desc[UR4][R2.64+0x53c] ;  /* 0x00053c04021b2981 */ /* 0x000f68000c1e9900 */
[----:B------:R-:W5:Y:S04]  /*0510*/  LDG.E.CONSTANT R30, desc[UR4][R2.64+0x540] ;  /* 0x00054004021e7981 */ /* 0x000f68000c1e9900 */
[----:B------:R0:W5:Y:S02]  /*0520*/  LDG.E.CONSTANT R32, desc[UR4][R2.64+0x544] ;  /* 0x0005440402207981 */ /* 0x000164000c1e9900 */
[----:B0-----:R-:W0:Y:S02]  /*0530*/  LDC.64 R2, c[0x0][0x388] ;  /* 0x0000e200ff027b82 */ /* 0x001e240000000a00 */
[----:B0-----:R-:W-:Y:S01]  /*0540*/  IMAD.WIDE.U32 R2, R0, 0x4, R2 ;  /* 0x0000000400027825 */ /* 0x001fe200078e0002 */
[----:B--2---:R-:W-:-:S04]  /*0550*/  FMNMX3 R5, R5, -3.40282306073709652508e+38, R6, !PT ;  /* 0xff7ffffd05057876 */ /* 0x004fc80007800006 */
[----:B---3--:R-:W-:-:S04]  /*0560*/  FMNMX R4, R5, R4, !PT ;  /* 0x0000000405047209 */ /* 0x008fc80007800000 */
[----:B----4-:R-:W-:-:S04]  /*0570*/  FMNMX R7, R4, R7, !PT ;  /* 0x0000000704077209 */ /* 0x010fc80007800000 */
[----:B-----5:R-:W-:-:S04]  /*0580*/  FMNMX R8, R7, R8, !PT ;  /* 0x0000000807087209 */ /* 0x020fc80007800000 */
[----:B------:R-:W-:-:S04]  /*0590*/  FMNMX R9, R8, R9, !PT ;  /* 0x0000000908097209 */ /* 0x000fc80007800000 */
[----:B------:R-:W-:-:S04]  /*05a0*/  FMNMX R10, R9, R10, !PT ;  /* 0x0000000a090a7209 */ /* 0x000fc80007800000 */
[----:B------:R-:W-:-:S04]  /*05b0*/  FMNMX R11, R10, R11, !PT ;  /* 0x0000000b0a0b7209 */ /* 0x000fc80007800000 */
[----:B------:R-:W-:-:S04]  /*05c0*/  FMNMX R12, R11, R12, !PT ;  /* 0x0000000c0b0c7209 */ /* 0x000fc80007800000 */
[----:B------:R-:W-:-:S04]  /*05d0*/  FMNMX R13, R12, R13, !PT ;  /* 0x0000000d0c0d7209 */ /* 0x000fc80007800000 */
[----:B------:R-:W-:-:S04]  /*05e0*/  FMNMX R14, R13, R14, !PT ;  /* 0x0000000e0d0e7209 */ /* 0x000fc80007800000 */
[----:B------:R-:W-:-:S04]  /*05f0*/  FMNMX R14, R14, R15, !PT ;  /* 0x0000000f0e0e7209 */ /* 0x000fc80007800000 */
[----:B------:R-:W-:-:S04]  /*0600*/  FMNMX3 R16, R14, R16, R17, !PT ;  /* 0x000000100e107276 */ /* 0x000fc80007800011 */
[----:B------:R-:W-:-:S04]  /*0610*/  FMNMX R16, R16, R19, !PT ;  /* 0x0000001310107209 */ /* 0x000fc80007800000 */
[----:B------:R-:W-:-:S04]  /*0620*/  FMNMX3 R18, R16, R18, R21, !PT ;  /* 0x0000001210127276 */ /* 0x000fc80007800015 */
[----:B------:R-:W-:-:S04]  /*0630*/  FMNMX R23, R18, R23, !PT ;  /* 0x0000001712177209 */ /* 0x000fc80007800000 */
[----:B------:R-:W-:-:S04]  /*0640*/  FMNMX R23, R23, R20, !PT ;  /* 0x0000001417177209 */ /* 0x000fc80007800000 */
[----:B------:R-:W-:-:S04]  /*0650*/  FMNMX R23, R23, R22, !PT ;  /* 0x0000001617177209 */ /* 0x000fc80007800000 */
[----:B------:R-:W-:-:S04]  /*0660*/  FMNMX R23, R23, R24, !PT ;  /* 0x0000001817177209 */ /* 0x000fc80007800000 */
[----:B------:R-:W-:-:S04]  /*0670*/  FMNMX3 R25, R23, R25, R26, !PT ;  /* 0x0000001917197276 */ /* 0x000fc8000780001a */
[----:B------:R-:W-:-:S04]  /*0680*/  FMNMX R25, R25, R28, !PT ;  /* 0x0000001c19197209 */ /* 0x000fc80007800000 */
[----:B------:R-:W-:-:S04]  /*0690*/  FMNMX3 R27, R25, R27, R30, !PT ;  /* 0x0000001b191b7276 */ /* 0x000fc8000780001e */
[----:B------:R-:W-:-:S05]  /*06a0*/  FMNMX R27, R27, R32, !PT ;  /* 0x000000201b1b7209 */ /* 0x000fca0007800000 */
[----:B------:R-:W-:Y:S01]  /*06b0*/  STG.E desc[UR4][R2.64], R27 ;  /* 0x0000001b02007986 */ /* 0x000fe2000c101904 */
[----:B------:R-:W-:Y:S05]  /*06c0*/  EXIT ;  /* 0x000000000000794d */ /* 0x000fea0003800000 */
.L_x_0:
[----:B------:R-:W-:-:S00]  /*06d0*/  BRA `(.L_x_0) ;  /* 0xfffffffc00fc7947 */ /* 0x000fc0000383ffff */
[----:B------:R-:W-:-:S00]  /*06e0*/  NOP ;  /* 0x0000000000007918 */ /* 0x000fc00000000000 */
        /* <DEDUP_REMOVED lines=9> */
.L_x_1:


//--------------------- .nv.shared.reserved.0     --------------------------
	.section	.nv.shared.reserved.0,"aw",@nobits
	.weak		__nv_reservedSMEM_offset_0_alias
	.size		__nv_reservedSMEM_offset_0_alias, 0, 64
	.other		__nv_reservedSMEM_offset_0_alias,@"STO_CUDA_RESERVED_SHARED STV_DEFAULT"
__nv_reservedSMEM_offset_0_alias:
	.zero		0
	.zero		64


//--------------------- .nv.constant0.default_function_kernel --------------------------
	.section	.nv.constant0.default_function_kernel,"a",@progbits
	.sectionflags	@""
	.align	4
.nv.constant0.default_function_kernel:
	.zero		912


//--------------------- SYMBOLS --------------------------

	.type		.nv.reservedSmem.offset0,@object
	.size		.nv.reservedSmem.offset0,0x4
